//
// Generated by NVIDIA NVVM Compiler
//
// Compiler Build ID: CL-36424714
// Cuda compilation tools, release 13.0, V13.0.88
// Based on NVVM 20.0.0
//

.version 9.0
.target sm_100
.address_size 64

	// .globl	_Z16estimate_sum_ahsIdEvmPT_
// _ZZ16estimate_sum_ahsIdEvmPT_E4smem has been demoted

.visible .entry _Z16estimate_sum_ahsIdEvmPT_(
	.param .u64 _Z16estimate_sum_ahsIdEvmPT__param_0,
	.param .u64 .ptr .align 1 _Z16estimate_sum_ahsIdEvmPT__param_1
)
{
	.reg .pred 	%p<8>;
	.reg .b32 	%r<15>;
	.reg .b64 	%rd<7>;
	.reg .b64 	%fd<12>;
	// demoted variable
	.shared .align 8 .b8 _ZZ16estimate_sum_ahsIdEvmPT_E4smem[4096];
	ld.param.u64 	%rd3, [_Z16estimate_sum_ahsIdEvmPT__param_0];
	ld.param.u64 	%rd2, [_Z16estimate_sum_ahsIdEvmPT__param_1];
	mov.u32 	%r14, %ntid.x;
	mov.u32 	%r6, %ctaid.x;
	mov.u32 	%r2, %tid.x;
	mad.lo.s32 	%r7, %r14, %r6, %r2;
	cvt.u64.u32 	%rd1, %r7;
	setp.le.u64 	%p1, %rd3, %rd1;
	mov.f64 	%fd11, 0d0000000000000000;
	@%p1 bra 	$L__BB0_2;
	cvt.u32.u64 	%r8, %rd1;
	and.b64  	%rd4, %rd1, 1;
	setp.eq.b64 	%p2, %rd4, 1;
	selp.f64 	%fd4, 0d3FF0000000000000, 0dBFF0000000000000, %p2;
	cvt.rn.f64.u32 	%fd5, %r8;
	div.rn.f64 	%fd11, %fd4, %fd5;
$L__BB0_2:
	cvt.u32.u64 	%r9, %rd1;
	shl.b32 	%r10, %r2, 3;
	mov.u32 	%r11, _ZZ16estimate_sum_ahsIdEvmPT_E4smem;
	add.s32 	%r3, %r11, %r10;
	st.shared.f64 	[%r3], %fd11;
	setp.ne.s32 	%p3, %r9, 0;
	@%p3 bra 	$L__BB0_4;
	mov.b64 	%rd5, 0;
	st.shared.u64 	[_ZZ16estimate_sum_ahsIdEvmPT_E4smem], %rd5;
$L__BB0_4:
	setp.lt.u32 	%p4, %r14, 2;
	@%p4 bra 	$L__BB0_8;
$L__BB0_5:
	shr.u32 	%r5, %r14, 1;
	bar.sync 	0;
	setp.ge.u32 	%p5, %r2, %r5;
	@%p5 bra 	$L__BB0_7;
	shl.b32 	%r12, %r5, 3;
	add.s32 	%r13, %r3, %r12;
	ld.shared.f64 	%fd6, [%r13];
	ld.shared.f64 	%fd7, [%r3];
	add.f64 	%fd8, %fd6, %fd7;
	st.shared.f64 	[%r3], %fd8;
$L__BB0_7:
	setp.gt.u32 	%p6, %r14, 3;
	mov.u32 	%r14, %r5;
	@%p6 bra 	$L__BB0_5;
$L__BB0_8:
	setp.ne.s32 	%p7, %r2, 0;
	@%p7 bra 	$L__BB0_10;
	ld.shared.f64 	%fd9, [_ZZ16estimate_sum_ahsIdEvmPT_E4smem];
	cvta.to.global.u64 	%rd6, %rd2;
	atom.global.add.f64 	%fd10, [%rd6], %fd9;
$L__BB0_10:
	ret;

}


// ===== COMPILED SASS (sm_100) =====

	.target	sm_100

	.elftype	@"ET_EXEC"


//--------------------- .note.nv.tkinfo           --------------------------
	.section	.note.nv.tkinfo,"",@"SHT_NOTE"
	.sectionflags	@"SHF_NOTE_NV_TKINFO"
	.tkinfo
        /*0018*/ 	.word	0x00000002
        /*0030*/ 	.string	""
        /*0030*/ 	.string	"ptxas"
        /*0030*/ 	.string	"Cuda compilation tools, release 13.0, V13.0.88"
        /*0030*/ 	.string	"Build cuda_13.0.r13.0/compiler.36424714_0"
        /*0030*/ 	.string	"-arch sm_100 -m 64 "



//--------------------- .note.nv.cuinfo           --------------------------
	.section	.note.nv.cuinfo,"",@"SHT_NOTE"
	.sectionflags	@"SHF_NOTE_NV_CUINFO"
        /*0018*/ 	.short	0x0002
        /*001a*/ 	.short	0x0064
        /*001c*/ 	.short	0x0082
	.zero		2


//--------------------- .nv.info                  --------------------------
	.section	.nv.info,"",@"SHT_CUDA_INFO"
	.align	4


	//----- nvinfo : EIATTR_REGCOUNT
	.align		4
        /*0000*/ 	.byte	0x04, 0x2f
        /*0002*/ 	.short	(.L_1 - .L_0)
	.align		4
.L_0:
        /*0004*/ 	.word	index@(_Z16estimate_sum_ahsIdEvmPT_)
        /*0008*/ 	.word	0x0000001b


	//----- nvinfo : EIATTR_FRAME_SIZE
	.align		4
.L_1:
        /*000c*/ 	.byte	0x04, 0x11
        /*000e*/ 	.short	(.L_3 - .L_2)
	.align		4
.L_2:
        /*0010*/ 	.word	index@($__internal_0_$__cuda_sm20_div_rn_f64_full)
        /*0014*/ 	.word	0x00000000


	//----- nvinfo : EIATTR_FRAME_SIZE
	.align		4
.L_3:
        /*0018*/ 	.byte	0x04, 0x11
        /*001a*/ 	.short	(.L_5 - .L_4)
	.align		4
.L_4:
        /*001c*/ 	.word	index@(_Z16estimate_sum_ahsIdEvmPT_)
        /*0020*/ 	.word	0x00000000


	//----- nvinfo : EIATTR_MIN_STACK_SIZE
	.align		4
.L_5:
        /*0024*/ 	.byte	0x04, 0x12
        /*0026*/ 	.short	(.L_7 - .L_6)
	.align		4
.L_6:
        /*0028*/ 	.word	index@(_Z16estimate_sum_ahsIdEvmPT_)
        /*002c*/ 	.word	0x00000000
.L_7:


//--------------------- .nv.compat                --------------------------
	.section	.nv.compat,"",@"SHT_CUDA_COMPAT_INFO"
	.align	4
        /*0000*/ 	.byte	0x02, 0x09, 0x00, 0x00, 0x02, 0x02, 0x01, 0x00, 0x02, 0x05, 0x05, 0x00, 0x03, 0x07, 0x01, 0x01
        /*0010*/ 	.byte	0x02, 0x03, 0x00, 0x00, 0x02, 0x06, 0x01, 0x00, 0x04, 0x0b, 0x08, 0x00, 0x01, 0x00, 0x00, 0x00
        /*0020*/ 	.byte	0x00, 0x00, 0x00, 0x00


//--------------------- .nv.info._Z16estimate_sum_ahsIdEvmPT_ --------------------------
	.section	.nv.info._Z16estimate_sum_ahsIdEvmPT_,"",@"SHT_CUDA_INFO"
	.sectionflags	@""
	.align	4


	//----- nvinfo : EIATTR_CUDA_API_VERSION
	.align		4
        /*0000*/ 	.byte	0x04, 0x37
        /*0002*/ 	.short	(.L_9 - .L_8)
.L_8:
        /*0004*/ 	.word	0x00000082


	//----- nvinfo : EIATTR_KPARAM_INFO
	.align		4
.L_9:
        /*0008*/ 	.byte	0x04, 0x17
        /*000a*/ 	.short	(.L_11 - .L_10)
.L_10:
        /*000c*/ 	.word	0x00000000
        /*0010*/ 	.short	0x0001
        /*0012*/ 	.short	0x0008
        /*0014*/ 	.byte	0x00, 0xf5, 0x21, 0x00


	//----- nvinfo : EIATTR_KPARAM_INFO
	.align		4
.L_11:
        /*0018*/ 	.byte	0x04, 0x17
        /*001a*/ 	.short	(.L_13 - .L_12)
.L_12:
        /*001c*/ 	.word	0x00000000
        /*0020*/ 	.short	0x0000
        /*0022*/ 	.short	0x0000
        /*0024*/ 	.byte	0x00, 0xf0, 0x21, 0x00


	//----- nvinfo : EIATTR_SPARSE_MMA_MASK
	.align		4
.L_13:
        /*0028*/ 	.byte	0x03, 0x50
        /*002a*/ 	.short	0x0000


	//----- nvinfo : EIATTR_MAXREG_COUNT
	.align		4
        /*002c*/ 	.byte	0x03, 0x1b
        /*002e*/ 	.short	0x00ff


	//----- nvinfo : EIATTR_NUM_BARRIERS
	.align		4
        /*0030*/ 	.byte	0x02, 0x4c
        /*0032*/ 	.byte	0x01
	.zero		1


	//----- nvinfo : EIATTR_MERCURY_ISA_VERSION
	.align		4
        /*0034*/ 	.byte	0x03, 0x5f
        /*0036*/ 	.short	0x0101


	//----- nvinfo : EIATTR_VRC_CTA_INIT_COUNT
	.align		4
        /*0038*/ 	.byte	0x02, 0x4a
	.zero		1
	.zero		1


	//----- nvinfo : EIATTR_EXIT_INSTR_OFFSETS
	.align		4
        /*003c*/ 	.byte	0x04, 0x1c
        /*003e*/ 	.short	(.L_15 - .L_14)


	//   ....[0]....
.L_14:
        /*0040*/ 	.word	0x000003b0


	//   ....[1]....
        /*0044*/ 	.word	0x00000430


	//----- nvinfo : EIATTR_CRS_STACK_SIZE
	.align		4
.L_15:
        /*0048*/ 	.byte	0x04, 0x1e
        /*004a*/ 	.short	(.L_17 - .L_16)
.L_16:
        /*004c*/ 	.word	0x00000000


	//----- nvinfo : EIATTR_CBANK_PARAM_SIZE
	.align		4
.L_17:
        /*0050*/ 	.byte	0x03, 0x19
        /*0052*/ 	.short	0x0010


	//----- nvinfo : EIATTR_PARAM_CBANK
	.align		4
        /*0054*/ 	.byte	0x04, 0x0a
        /*0056*/ 	.short	(.L_19 - .L_18)
	.align		4
.L_18:
        /*0058*/ 	.word	index@(.nv.constant0._Z16estimate_sum_ahsIdEvmPT_)
        /*005c*/ 	.short	0x0380
        /*005e*/ 	.short	0x0010


	//----- nvinfo : EIATTR_SW_WAR
	.align		4
.L_19:
        /*0060*/ 	.byte	0x04, 0x36
        /*0062*/ 	.short	(.L_21 - .L_20)
.L_20:
        /*0064*/ 	.word	0x00000008
.L_21:


//--------------------- .nv.callgraph             --------------------------
	.section	.nv.callgraph,"",@"SHT_CUDA_CALLGRAPH"
	.align	4
	.sectionentsize	8
	.align		4
        /*0000*/ 	.word	0x00000000
	.align		4
        /*0004*/ 	.word	0xffffffff
	.align		4
        /*0008*/ 	.word	0x00000000
	.align		4
        /*000c*/ 	.word	0xfffffffe
	.align		4
        /*0010*/ 	.word	0x00000000
	.align		4
        /*0014*/ 	.word	0xfffffffd
	.align		4
        /*0018*/ 	.word	0x00000000
	.align		4
        /*001c*/ 	.word	0xfffffffc


//--------------------- .text._Z16estimate_sum_ahsIdEvmPT_ --------------------------
	.section	.text._Z16estimate_sum_ahsIdEvmPT_,"ax",@progbits
	.align	128
        .global         _Z16estimate_sum_ahsIdEvmPT_
        .type           _Z16estimate_sum_ahsIdEvmPT_,@function
        .size           _Z16estimate_sum_ahsIdEvmPT_,(.L_x_11 - _Z16estimate_sum_ahsIdEvmPT_)
        .other          _Z16estimate_sum_ahsIdEvmPT_,@"STO_CUDA_ENTRY STV_DEFAULT"
_Z16estimate_sum_ahsIdEvmPT_:
.text._Z16estimate_sum_ahsIdEvmPT_:
[----:B------:R-:W-:Y:S01]  /*0000*/  LDC R1, c[0x0][0x37c] ;  /* 0x0000df00ff017b82 */ /* 0x000fe20000000800 */
[----:B------:R-:W0:Y:S01]  /*0010*/  S2R R3, SR_CTAID.X ;  /* 0x0000000000037919 */ /* 0x000e220000002500 */
[----:B------:R-:W1:Y:S01]  /*0020*/  LDCU UR4, c[0x0][0x360] ;  /* 0x00006c00ff0477ac */ /* 0x000e620008000800 */
[----:B------:R-:W-:Y:S01]  /*0030*/  BSSY.RECONVERGENT B0, `(.L_x_0) ;  /* 0x0000022000007945 */ /* 0x000fe20003800200 */
[----:B------:R-:W0:Y:S01]  /*0040*/  S2R R0, SR_TID.X ;  /* 0x0000000000007919 */ /* 0x000e220000002100 */
[----:B------:R-:W2:Y:S01]  /*0050*/  LDCU.64 UR6, c[0x0][0x380] ;  /* 0x00007000ff0677ac */ /* 0x000ea20008000a00 */
[----:B-1----:R-:W-:Y:S02]  /*0060*/  IMAD.U32 R11, RZ, RZ, UR4 ;  /* 0x00000004ff0b7e24 */ /* 0x002fe4000f8e00ff */
[----:B0-----:R-:W-:Y:S01]  /*0070*/  IMAD R10, R3, UR4, R0 ;  /* 0x00000004030a7c24 */ /* 0x001fe2000f8e0200 */
[----:B------:R-:W-:-:S04]  /*0080*/  CS2R R2, SRZ ;  /* 0x0000000000027805 */ /* 0x000fc8000001ff00 */
[----:B--2---:R-:W-:-:S04]  /*0090*/  ISETP.GE.U32.AND P0, PT, R10, UR6, PT ;  /* 0x000000060a007c0c */ /* 0x004fc8000bf06070 */
[----:B------:R-:W-:-:S13]  /*00a0*/  ISETP.GE.U32.AND.EX P0, PT, RZ, UR7, PT, P0 ;  /* 0x00000007ff007c0c */ /* 0x000fda000bf06100 */
[----:B------:R-:W-:Y:S05]  /*00b0*/  @P0 BRA `(.L_x_1) ;  /* 0x0000000000640947 */ /* 0x000fea0003800000 */
[----:B------:R-:W0:Y:S01]  /*00c0*/  I2F.F64.U32 R6, R10 ;  /* 0x0000000a00067312 */ /* 0x000e220000201800 */
[----:B------:R-:W-:Y:S01]  /*00d0*/  IMAD.MOV.U32 R2, RZ, RZ, 0x1 ;  /* 0x00000001ff027424 */ /* 0x000fe200078e00ff */
[----:B------:R-:W-:Y:S01]  /*00e0*/  LOP3.LUT R8, R10, 0x1, RZ, 0xc0, !PT ;  /* 0x000000010a087812 */ /* 0x000fe200078ec0ff */
[----:B------:R-:W-:Y:S03]  /*00f0*/  BSSY.RECONVERGENT B1, `(.L_x_1) ;  /* 0x0000015000017945 */ /* 0x000fe60003800200 */
[----:B------:R-:W-:Y:S01]  /*0100*/  ISETP.NE.U32.AND P0, PT, R8, 0x1, PT ;  /* 0x000000010800780c */ /* 0x000fe20003f05070 */
[----:B------:R-:W-:-:S03]  /*0110*/  IMAD.MOV.U32 R8, RZ, RZ, 0x3ff00000 ;  /* 0x3ff00000ff087424 */ /* 0x000fc600078e00ff */
[----:B------:R-:W-:Y:S01]  /*0120*/  ISETP.NE.U32.AND.EX P0, PT, RZ, RZ, PT, P0 ;  /* 0x000000ffff00720c */ /* 0x000fe20003f05100 */
[----:B0-----:R-:W0:Y:S02]  /*0130*/  MUFU.RCP64H R3, R7 ;  /* 0x0000000700037308 */ /* 0x001e240000001800 */
[----:B0-----:R-:W-:-:S08]  /*0140*/  DFMA R4, -R6, R2, 1 ;  /* 0x3ff000000604742b */ /* 0x001fd00000000102 */
[----:B------:R-:W-:-:S08]  /*0150*/  DFMA R4, R4, R4, R4 ;  /* 0x000000040404722b */ /* 0x000fd00000000004 */
[----:B------:R-:W-:-:S08]  /*0160*/  DFMA R4, R2, R4, R2 ;  /* 0x000000040204722b */ /* 0x000fd00000000002 */
[----:B------:R-:W-:-:S08]  /*0170*/  DFMA R2, -R6, R4, 1 ;  /* 0x3ff000000602742b */ /* 0x000fd00000000104 */
[----:B------:R-:W-:Y:S01]  /*0180*/  DFMA R2, R4, R2, R4 ;  /* 0x000000020402722b */ /* 0x000fe20000000004 */
[----:B------:R-:W-:Y:S01]  /*0190*/  FSEL R5, R8, -1.875, !P0 ;  /* 0xbff0000008057808 */ /* 0x000fe20004000000 */
[----:B------:R-:W-:-:S03]  /*01a0*/  IMAD.MOV.U32 R4, RZ, RZ, RZ ;  /* 0x000000ffff047224 */ /* 0x000fc600078e00ff */
[----:B------:R-:W-:-:S03]  /*01b0*/  FSETP.GEU.AND P1, PT, |R5|, 6.5827683646048100446e-37, PT ;  /* 0x036000000500780b */ /* 0x000fc60003f2e200 */
[----:B------:R-:W-:-:S08]  /*01c0*/  DMUL R8, R2, R4 ;  /* 0x0000000402087228 */ /* 0x000fd00000000000 */
[----:B------:R-:W-:-:S08]  /*01d0*/  DFMA R12, -R6, R8, R4 ;  /* 0x00000008060c722b */ /* 0x000fd00000000104 */
[----:B------:R-:W-:-:S10]  /*01e0*/  DFMA R2, R2, R12, R8 ;  /* 0x0000000c0202722b */ /* 0x000fd40000000008 */
[----:B------:R-:W-:-:S05]  /*01f0*/  FFMA R8, RZ, R7, R3 ;  /* 0x00000007ff087223 */ /* 0x000fca0000000003 */
[----:B------:R-:W-:-:S13]  /*0200*/  FSETP.GT.AND P0, PT, |R8|, 1.469367938527859385e-39, PT ;  /* 0x001000000800780b */ /* 0x000fda0003f04200 */
[----:B------:R-:W-:Y:S05]  /*0210*/  @P0 BRA P1, `(.L_x_2) ;  /* 0x0000000000080947 */ /* 0x000fea0000800000 */
[----:B------:R-:W-:-:S07]  /*0220*/  MOV R12, 0x240 ;  /* 0x00000240000c7802 */ /* 0x000fce0000000f00 */
[----:B------:R-:W-:Y:S05]  /*0230*/  CALL.REL.NOINC `($__internal_0_$__cuda_sm20_div_rn_f64_full) ;  /* 0x0000000000807944 */ /* 0x000fea0003c00000 */
.L_x_2:
[----:B------:R-:W-:Y:S05]  /*0240*/  BSYNC.RECONVERGENT B1 ;  /* 0x0000000000017941 */ /* 0x000fea0003800200 */
.L_x_1:
[----:B------:R-:W-:Y:S05]  /*0250*/  BSYNC.RECONVERGENT B0 ;  /* 0x0000000000007941 */ /* 0x000fea0003800200 */
.L_x_0:
[----:B------:R-:W0:Y:S01]  /*0260*/  S2UR UR5, SR_CgaCtaId ;  /* 0x00000000000579c3 */ /* 0x000e220000008800 */
[----:B------:R-:W-:Y:S01]  /*0270*/  UMOV UR4, 0x400 ;  /* 0x0000040000047882 */ /* 0x000fe20000000000 */
[----:B------:R-:W-:Y:S02]  /*0280*/  ISETP.NE.AND P1, PT, R10, RZ, PT ;  /* 0x000000ff0a00720c */ /* 0x000fe40003f25270 */
[----:B------:R-:W-:Y:S02]  /*0290*/  ISETP.GE.U32.AND P2, PT, R11, 0x2, PT ;  /* 0x000000020b00780c */ /* 0x000fe40003f46070 */
[----:B------:R-:W-:Y:S01]  /*02a0*/  ISETP.NE.AND P0, PT, R0, RZ, PT ;  /* 0x000000ff0000720c */ /* 0x000fe20003f05270 */
[----:B0-----:R-:W-:-:S06]  /*02b0*/  ULEA UR4, UR5, UR4, 0x18 ;  /* 0x0000000405047291 */ /* 0x001fcc000f8ec0ff */
[----:B------:R-:W-:-:S05]  /*02c0*/  LEA R7, R0, UR4, 0x3 ;  /* 0x0000000400077c11 */ /* 0x000fca000f8e18ff */
[----:B------:R0:W-:Y:S04]  /*02d0*/  STS.64 [R7], R2 ;  /* 0x0000000207007388 */ /* 0x0001e80000000a00 */
[----:B------:R-:W-:Y:S01]  /*02e0*/  @!P1 STS.64 [UR4], RZ ;  /* 0x000000ffff009988 */ /* 0x000fe20008000a04 */
[----:B------:R-:W-:Y:S05]  /*02f0*/  @!P2 BRA `(.L_x_3) ;  /* 0x00000000002ca947 */ /* 0x000fea0003800000 */
.L_x_4:
[----:B------:R-:W-:Y:S01]  /*0300*/  BAR.SYNC.DEFER_BLOCKING 0x0 ;  /* 0x0000000000007b1d */ /* 0x000fe20000010000 */
[----:B------:R-:W-:-:S04]  /*0310*/  SHF.R.U32.HI R8, RZ, 0x1, R11 ;  /* 0x00000001ff087819 */ /* 0x000fc8000001160b */
[----:B------:R-:W-:-:S13]  /*0320*/  ISETP.GE.U32.AND P1, PT, R0, R8, PT ;  /* 0x000000080000720c */ /* 0x000fda0003f26070 */
[----:B------:R-:W-:Y:S01]  /*0330*/  @!P1 IMAD R6, R8, 0x8, R7 ;  /* 0x0000000808069824 */ /* 0x000fe200078e0207 */
[----:B------:R-:W-:Y:S04]  /*0340*/  @!P1 LDS.64 R4, [R7] ;  /* 0x0000000007049984 */ /* 0x000fe80000000a00 */
[----:B0-----:R-:W0:Y:S02]  /*0350*/  @!P1 LDS.64 R2, [R6] ;  /* 0x0000000006029984 */ /* 0x001e240000000a00 */
[----:B0-----:R-:W-:-:S07]  /*0360*/  @!P1 DADD R2, R2, R4 ;  /* 0x0000000002029229 */ /* 0x001fce0000000004 */
[----:B------:R1:W-:Y:S01]  /*0370*/  @!P1 STS.64 [R7], R2 ;  /* 0x0000000207009388 */ /* 0x0003e20000000a00 */
[----:B------:R-:W-:Y:S01]  /*0380*/  ISETP.GT.U32.AND P1, PT, R11, 0x3, PT ;  /* 0x000000030b00780c */ /* 0x000fe20003f24070 */
[----:B------:R-:W-:-:S12]  /*0390*/  IMAD.MOV.U32 R11, RZ, RZ, R8 ;  /* 0x000000ffff0b7224 */ /* 0x000fd800078e0008 */
[----:B-1----:R-:W-:Y:S05]  /*03a0*/  @P1 BRA `(.L_x_4) ;  /* 0xfffffffc00d41947 */ /* 0x002fea000383ffff */
.L_x_3:
[----:B------:R-:W-:Y:S05]  /*03b0*/  @P0 EXIT ;  /* 0x000000000000094d */ /* 0x000fea0003800000 */
[----:B------:R-:W1:Y:S01]  /*03c0*/  S2UR UR5, SR_CgaCtaId ;  /* 0x00000000000579c3 */ /* 0x000e620000008800 */
[----:B------:R-:W-:-:S07]  /*03d0*/  UMOV UR4, 0x400 ;  /* 0x0000040000047882 */ /* 0x000fce0000000000 */
[----:B------:R-:W2:Y:S01]  /*03e0*/  LDC.64 R4, c[0x0][0x388] ;  /* 0x0000e200ff047b82 */ /* 0x000ea20000000a00 */
[----:B-1----:R-:W-:-:S09]  /*03f0*/  ULEA UR4, UR5, UR4, 0x18 ;  /* 0x0000000405047291 */ /* 0x002fd2000f8ec0ff */
[----:B0-----:R-:W2:Y:S02]  /*0400*/  LDS.64 R2, [UR4] ;  /* 0x00000004ff027984 */ /* 0x001ea40008000a00 */
[----:B------:R-:W2:Y:S02]  /*0410*/  LDCU.64 UR4, c[0x0][0x358] ;  /* 0x00006b00ff0477ac */ /* 0x000ea40008000a00 */
[----:B--2---:R-:W-:Y:S01]  /*0420*/  REDG.E.ADD.F64.RN.STRONG.GPU desc[UR4][R4.64], R2 ;  /* 0x00000002040079a6 */ /* 0x004fe2000c12ff04 */
[----:B------:R-:W-:Y:S05]  /*0430*/  EXIT ;  /* 0x000000000000794d */ /* 0x000fea0003800000 */
        .weak           $__internal_0_$__cuda_sm20_div_rn_f64_full
        .type           $__internal_0_$__cuda_sm20_div_rn_f64_full,@function
        .size           $__internal_0_$__cuda_sm20_div_rn_f64_full,(.L_x_11 - $__internal_0_$__cuda_sm20_div_rn_f64_full)
$__internal_0_$__cuda_sm20_div_rn_f64_full:
[C---:B------:R-:W-:Y:S01]  /*0440*/  FSETP.GEU.AND P0, PT, |R7|.reuse, 1.469367938527859385e-39, PT ;  /* 0x001000000700780b */ /* 0x040fe20003f0e200 */
[----:B------:R-:W-:Y:S01]  /*0450*/  IMAD.MOV.U32 R8, RZ, RZ, 0x1 ;  /* 0x00000001ff087424 */ /* 0x000fe200078e00ff */
[----:B------:R-:W-:Y:S01]  /*0460*/  LOP3.LUT R2, R7, 0x800fffff, RZ, 0xc0, !PT ;  /* 0x800fffff07027812 */ /* 0x000fe200078ec0ff */
[----:B------:R-:W-:Y:S01]  /*0470*/  BSSY.RECONVERGENT B2, `(.L_x_5) ;  /* 0x0000056000027945 */ /* 0x000fe20003800200 */
[C---:B------:R-:W-:Y:S01]  /*0480*/  FSETP.GEU.AND P2, PT, |R5|.reuse, 1.469367938527859385e-39, PT ;  /* 0x001000000500780b */ /* 0x040fe20003f4e200 */
[----:B------:R-:W-:Y:S01]  /*0490*/  IMAD.MOV.U32 R4, RZ, RZ, RZ ;  /* 0x000000ffff047224 */ /* 0x000fe200078e00ff */
[----:B------:R-:W-:Y:S01]  /*04a0*/  LOP3.LUT R3, R2, 0x3ff00000, RZ, 0xfc, !PT ;  /* 0x3ff0000002037812 */ /* 0x000fe200078efcff */
[----:B------:R-:W-:Y:S01]  /*04b0*/  IMAD.MOV.U32 R2, RZ, RZ, R6 ;  /* 0x000000ffff027224 */ /* 0x000fe200078e0006 */
[----:B------:R-:W-:Y:S02]  /*04c0*/  LOP3.LUT R13, R5, 0x7ff00000, RZ, 0xc0, !PT ;  /* 0x7ff00000050d7812 */ /* 0x000fe400078ec0ff */
[----:B------:R-:W-:-:S03]  /*04d0*/  LOP3.LUT R20, R7, 0x7ff00000, RZ, 0xc0, !PT ;  /* 0x7ff0000007147812 */ /* 0x000fc600078ec0ff */
[----:B------:R-:W-:Y:S01]  /*04e0*/  @!P0 DMUL R2, R6, 8.98846567431157953865e+307 ;  /* 0x7fe0000006028828 */ /* 0x000fe20000000000 */
[----:B------:R-:W-:-:S03]  /*04f0*/  ISETP.GE.U32.AND P1, PT, R13, R20, PT ;  /* 0x000000140d00720c */ /* 0x000fc60003f26070 */
[----:B------:R-:W-:Y:S01]  /*0500*/  @!P2 LOP3.LUT R18, R7, 0x7ff00000, RZ, 0xc0, !PT ;  /* 0x7ff000000712a812 */ /* 0x000fe200078ec0ff */
[----:B------:R-:W-:Y:S01]  /*0510*/  @!P2 IMAD.MOV.U32 R22, RZ, RZ, RZ ;  /* 0x000000ffff16a224 */ /* 0x000fe200078e00ff */
[----:B------:R-:W0:Y:S02]  /*0520*/  MUFU.RCP64H R9, R3 ;  /* 0x0000000300097308 */ /* 0x000e240000001800 */
[----:B------:R-:W-:Y:S01]  /*0530*/  @!P2 ISETP.GE.U32.AND P3, PT, R13, R18, PT ;  /* 0x000000120d00a20c */ /* 0x000fe20003f66070 */
[----:B0-----:R-:W-:-:S08]  /*0540*/  DFMA R14, R8, -R2, 1 ;  /* 0x3ff00000080e742b */ /* 0x001fd00000000802 */
[----:B------:R-:W-:Y:S01]  /*0550*/  DFMA R16, R14, R14, R14 ;  /* 0x0000000e0e10722b */ /* 0x000fe2000000000e */
[----:B------:R-:W-:-:S05]  /*0560*/  IMAD.MOV.U32 R14, RZ, RZ, 0x1ca00000 ;  /* 0x1ca00000ff0e7424 */ /* 0x000fca00078e00ff */
[C---:B------:R-:W-:Y:S02]  /*0570*/  @!P2 SEL R15, R14.reuse, 0x63400000, !P3 ;  /* 0x634000000e0fa807 */ /* 0x040fe40005800000 */
[----:B------:R-:W-:Y:S01]  /*0580*/  DFMA R16, R8, R16, R8 ;  /* 0x000000100810722b */ /* 0x000fe20000000008 */
[----:B------:R-:W-:Y:S01]  /*0590*/  SEL R9, R14, 0x63400000, !P1 ;  /* 0x634000000e097807 */ /* 0x000fe20004800000 */
[----:B------:R-:W-:Y:S01]  /*05a0*/  IMAD.MOV.U32 R8, RZ, RZ, RZ ;  /* 0x000000ffff087224 */ /* 0x000fe200078e00ff */
[--C-:B------:R-:W-:Y:S02]  /*05b0*/  @!P2 LOP3.LUT R15, R15, 0x80000000, R5.reuse, 0xf8, !PT ;  /* 0x800000000f0fa812 */ /* 0x100fe400078ef805 */
[----:B------:R-:W-:Y:S02]  /*05c0*/  LOP3.LUT R9, R9, 0x800fffff, R5, 0xf8, !PT ;  /* 0x800fffff09097812 */ /* 0x000fe400078ef805 */
[----:B------:R-:W-:Y:S01]  /*05d0*/  @!P2 LOP3.LUT R23, R15, 0x100000, RZ, 0xfc, !PT ;  /* 0x001000000f17a812 */ /* 0x000fe200078efcff */
[----:B------:R-:W-:-:S05]  /*05e0*/  DFMA R18, R16, -R2, 1 ;  /* 0x3ff000001012742b */ /* 0x000fca0000000802 */
[----:B------:R-:W-:Y:S01]  /*05f0*/  @!P2 DFMA R8, R8, 2, -R22 ;  /* 0x400000000808a82b */ /* 0x000fe20000000816 */
[----:B------:R-:W-:Y:S02]  /*0600*/  IMAD.MOV.U32 R23, RZ, RZ, R13 ;  /* 0x000000ffff177224 */ /* 0x000fe400078e000d */
[----:B------:R-:W-:Y:S01]  /*0610*/  DFMA R16, R16, R18, R16 ;  /* 0x000000121010722b */ /* 0x000fe20000000010 */
[----:B------:R-:W-:Y:S01]  /*0620*/  IMAD.MOV.U32 R22, RZ, RZ, R20 ;  /* 0x000000ffff167224 */ /* 0x000fe200078e0014 */
[----:B------:R-:W-:-:S05]  /*0630*/  @!P0 LOP3.LUT R22, R3, 0x7ff00000, RZ, 0xc0, !PT ;  /* 0x7ff0000003168812 */ /* 0x000fca00078ec0ff */
[----:B------:R-:W-:Y:S01]  /*0640*/  @!P2 LOP3.LUT R23, R9, 0x7ff00000, RZ, 0xc0, !PT ;  /* 0x7ff000000917a812 */ /* 0x000fe200078ec0ff */
[----:B------:R-:W-:Y:S01]  /*0650*/  VIADD R24, R22, 0xffffffff ;  /* 0xffffffff16187836 */ /* 0x000fe20000000000 */
[----:B------:R-:W-:-:S03]  /*0660*/  DMUL R18, R16, R8 ;  /* 0x0000000810127228 */ /* 0x000fc60000000000 */
[----:B------:R-:W-:-:S05]  /*0670*/  VIADD R15, R23, 0xffffffff ;  /* 0xffffffff170f7836 */ /* 0x000fca0000000000 */
[----:B------:R-:W-:Y:S01]  /*0680*/  ISETP.GT.U32.AND P0, PT, R15, 0x7feffffe, PT ;  /* 0x7feffffe0f00780c */ /* 0x000fe20003f04070 */
[----:B------:R-:W-:-:S03]  /*0690*/  DFMA R20, R18, -R2, R8 ;  /* 0x800000021214722b */ /* 0x000fc60000000008 */
[----:B------:R-:W-:-:S05]  /*06a0*/  ISETP.GT.U32.OR P0, PT, R24, 0x7feffffe, P0 ;  /* 0x7feffffe1800780c */ /* 0x000fca0000704470 */
[----:B------:R-:W-:-:S08]  /*06b0*/  DFMA R16, R16, R20, R18 ;  /* 0x000000141010722b */ /* 0x000fd00000000012 */
[----:B------:R-:W-:Y:S05]  /*06c0*/  @P0 BRA `(.L_x_6) ;  /* 0x00000000006c0947 */ /* 0x000fea0003800000 */
[----:B------:R-:W-:-:S04]  /*06d0*/  LOP3.LUT R18, R7, 0x7ff00000, RZ, 0xc0, !PT ;  /* 0x7ff0000007127812 */ /* 0x000fc800078ec0ff */
[CC--:B------:R-:W-:Y:S02]  /*06e0*/  VIADDMNMX R4, R13.reuse, -R18.reuse, 0xb9600000, !PT ;  /* 0xb96000000d047446 */ /* 0x0c0fe40007800912 */
[----:B------:R-:W-:Y:S02]  /*06f0*/  ISETP.GE.U32.AND P0, PT, R13, R18, PT ;  /* 0x000000120d00720c */ /* 0x000fe40003f06070 */
[----:B------:R-:W-:Y:S02]  /*0700*/  VIMNMX R4, PT, PT, R4, 0x46a00000, PT ;  /* 0x46a0000004047848 */ /* 0x000fe40003fe0100 */
[----:B------:R-:W-:-:S05]  /*0710*/  SEL R13, R14, 0x63400000, !P0 ;  /* 0x634000000e0d7807 */ /* 0x000fca0004000000 */
[----:B------:R-:W-:Y:S02]  /*0720*/  IMAD.IADD R13, R4, 0x1, -R13 ;  /* 0x00000001040d7824 */ /* 0x000fe400078e0a0d */
[----:B------:R-:W-:Y:S02]  /*0730*/  IMAD.MOV.U32 R4, RZ, RZ, RZ ;  /* 0x000000ffff047224 */ /* 0x000fe400078e00ff */
[----:B------:R-:W-:-:S06]  /*0740*/  VIADD R5, R13, 0x7fe00000 ;  /* 0x7fe000000d057836 */ /* 0x000fcc0000000000 */
[----:B------:R-:W-:-:S10]  /*0750*/  DMUL R14, R16, R4 ;  /* 0x00000004100e7228 */ /* 0x000fd40000000000 */
[----:B------:R-:W-:-:S13]  /*0760*/  FSETP.GTU.AND P0, PT, |R15|, 1.469367938527859385e-39, PT ;  /* 0x001000000f00780b */ /* 0x000fda0003f0c200 */
[----:B------:R-:W-:Y:S05]  /*0770*/  @P0 BRA `(.L_x_7) ;  /* 0x0000000000940947 */ /* 0x000fea0003800000 */
[----:B------:R-:W-:Y:S01]  /*0780*/  DFMA R2, R16, -R2, R8 ;  /* 0x800000021002722b */ /* 0x000fe20000000008 */
[----:B------:R-:W-:-:S09]  /*0790*/  IMAD.MOV.U32 R4, RZ, RZ, RZ ;  /* 0x000000ffff047224 */ /* 0x000fd200078e00ff */
[C---:B------:R-:W-:Y:S02]  /*07a0*/  FSETP.NEU.AND P0, PT, R3.reuse, RZ, PT ;  /* 0x000000ff0300720b */ /* 0x040fe40003f0d000 */
[----:B------:R-:W-:-:S04]  /*07b0*/  LOP3.LUT R7, R3, 0x80000000, R7, 0x48, !PT ;  /* 0x8000000003077812 */ /* 0x000fc800078e4807 */
[----:B------:R-:W-:-:S07]  /*07c0*/  LOP3.LUT R5, R7, R5, RZ, 0xfc, !PT ;  /* 0x0000000507057212 */ /* 0x000fce00078efcff */
[----:B------:R-:W-:Y:S05]  /*07d0*/  @!P0 BRA `(.L_x_7) ;  /* 0x00000000007c8947 */ /* 0x000fea0003800000 */
[----:B------:R-:W-:Y:S01]  /*07e0*/  IMAD.MOV R3, RZ, RZ, -R13 ;  /* 0x000000ffff037224 */ /* 0x000fe200078e0a0d */
[----:B------:R-:W-:Y:S01]  /*07f0*/  DMUL.RP R4, R16, R4 ;  /* 0x0000000410047228 */ /* 0x000fe20000008000 */
[----:B------:R-:W-:Y:S01]  /*0800*/  IMAD.MOV.U32 R2, RZ, RZ, RZ ;  /* 0x000000ffff027224 */ /* 0x000fe200078e00ff */
[----:B------:R-:W-:-:S05]  /*0810*/  IADD3 R13, PT, PT, -R13, -0x43300000, RZ ;  /* 0xbcd000000d0d7810 */ /* 0x000fca0007ffe1ff */
[----:B------:R-:W-:-:S03]  /*0820*/  DFMA R2, R14, -R2, R16 ;  /* 0x800000020e02722b */ /* 0x000fc60000000010 */
[----:B------:R-:W-:-:S07]  /*0830*/  LOP3.LUT R7, R5, R7, RZ, 0x3c, !PT ;  /* 0x0000000705077212 */ /* 0x000fce00078e3cff */
[----:B------:R-:W-:-:S04]  /*0840*/  FSETP.NEU.AND P0, PT, |R3|, R13, PT ;  /* 0x0000000d0300720b */ /* 0x000fc80003f0d200 */
[----:B------:R-:W-:Y:S02]  /*0850*/  FSEL R14, R4, R14, !P0 ;  /* 0x0000000e040e7208 */ /* 0x000fe40004000000 */
[----:B------:R-:W-:Y:S01]  /*0860*/  FSEL R15, R7, R15, !P0 ;  /* 0x0000000f070f7208 */ /* 0x000fe20004000000 */
[----:B------:R-:W-:Y:S06]  /*0870*/  BRA `(.L_x_7) ;  /* 0x0000000000547947 */ /* 0x000fec0003800000 */
.L_x_6:
[----:B------:R-:W-:-:S14]  /*0880*/  DSETP.NAN.AND P0, PT, R4, R4, PT ;  /* 0x000000040400722a */ /* 0x000fdc0003f08000 */
[----:B------:R-:W-:Y:S05]  /*0890*/  @P0 BRA `(.L_x_8) ;  /* 0x0000000000440947 */ /* 0x000fea0003800000 */
[----:B------:R-:W-:-:S14]  /*08a0*/  DSETP.NAN.AND P0, PT, R6, R6, PT ;  /* 0x000000060600722a */ /* 0x000fdc0003f08000 */
[----:B------:R-:W-:Y:S05]  /*08b0*/  @P0 BRA `(.L_x_9) ;  /* 0x0000000000300947 */ /* 0x000fea0003800000 */
[----:B------:R-:W-:Y:S01]  /*08c0*/  ISETP.NE.AND P0, PT, R23, R22, PT ;  /* 0x000000161700720c */ /* 0x000fe20003f05270 */
[----:B------:R-:W-:Y:S02]  /*08d0*/  IMAD.MOV.U32 R14, RZ, RZ, 0x0 ;  /* 0x00000000ff0e7424 */ /* 0x000fe400078e00ff */
[----:B------:R-:W-:-:S10]  /*08e0*/  IMAD.MOV.U32 R15, RZ, RZ, -0x80000 ;  /* 0xfff80000ff0f7424 */ /* 0x000fd400078e00ff */
[----:B------:R-:W-:Y:S05]  /*08f0*/  @!P0 BRA `(.L_x_7) ;  /* 0x0000000000348947 */ /* 0x000fea0003800000 */
[----:B------:R-:W-:Y:S02]  /*0900*/  ISETP.NE.AND P0, PT, R23, 0x7ff00000, PT ;  /* 0x7ff000001700780c */ /* 0x000fe40003f05270 */
[----:B------:R-:W-:Y:S02]  /*0910*/  LOP3.LUT R15, R5, 0x80000000, R7, 0x48, !PT ;  /* 0x80000000050f7812 */ /* 0x000fe400078e4807 */
[----:B------:R-:W-:-:S13]  /*0920*/  ISETP.EQ.OR P0, PT, R22, RZ, !P0 ;  /* 0x000000ff1600720c */ /* 0x000fda0004702670 */
[----:B------:R-:W-:Y:S01]  /*0930*/  @P0 LOP3.LUT R2, R15, 0x7ff00000, RZ, 0xfc, !PT ;  /* 0x7ff000000f020812 */ /* 0x000fe200078efcff */
[----:B------:R-:W-:Y:S02]  /*0940*/  @!P0 IMAD.MOV.U32 R14, RZ, RZ, RZ ;  /* 0x000000ffff0e8224 */ /* 0x000fe400078e00ff */
[----:B------:R-:W-:Y:S02]  /*0950*/  @P0 IMAD.MOV.U32 R14, RZ, RZ, RZ ;  /* 0x000000ffff0e0224 */ /* 0x000fe400078e00ff */
[----:B------:R-:W-:Y:S01]  /*0960*/  @P0 IMAD.MOV.U32 R15, RZ, RZ, R2 ;  /* 0x000000ffff0f0224 */ /* 0x000fe200078e0002 */
[----:B------:R-:W-:Y:S06]  /*0970*/  BRA `(.L_x_7) ;  /* 0x0000000000147947 */ /* 0x000fec0003800000 */
.L_x_9:
[----:B------:R-:W-:Y:S01]  /*0980*/  LOP3.LUT R15, R7, 0x80000, RZ, 0xfc, !PT ;  /* 0x00080000070f7812 */ /* 0x000fe200078efcff */
[----:B------:R-:W-:Y:S01]  /*0990*/  IMAD.MOV.U32 R14, RZ, RZ, R6 ;  /* 0x000000ffff0e7224 */ /* 0x000fe200078e0006 */
[----:B------:R-:W-:Y:S06]  /*09a0*/  BRA `(.L_x_7) ;  /* 0x0000000000087947 */ /* 0x000fec0003800000 */
.L_x_8:
[----:B------:R-:W-:Y:S01]  /*09b0*/  LOP3.LUT R15, R5, 0x80000, RZ, 0xfc, !PT ;  /* 0x00080000050f7812 */ /* 0x000fe200078efcff */
[----:B------:R-:W-:-:S07]  /*09c0*/  IMAD.MOV.U32 R14, RZ, RZ, RZ ;  /* 0x000000ffff0e7224 */ /* 0x000fce00078e00ff */
.L_x_7:
[----:B------:R-:W-:Y:S05]  /*09d0*/  BSYNC.RECONVERGENT B2 ;  /* 0x0000000000027941 */ /* 0x000fea0003800200 */
.L_x_5:
[----:B------:R-:W-:Y:S02]  /*09e0*/  IMAD.MOV.U32 R13, RZ, RZ, 0x0 ;  /* 0x00000000ff0d7424 */ /* 0x000fe400078e00ff */
[----:B------:R-:W-:Y:S02]  /*09f0*/  IMAD.MOV.U32 R2, RZ, RZ, R14 ;  /* 0x000000ffff027224 */ /* 0x000fe400078e000e */
[----:B------:R-:W-:Y:S01]  /*0a00*/  IMAD.MOV.U32 R3, RZ, RZ, R15 ;  /* 0x000000ffff037224 */ /* 0x000fe200078e000f */
[----:B------:R-:W-:Y:S06]  /*0a10*/  RET.REL.NODEC R12 `(_Z16estimate_sum_ahsIdEvmPT_) ;  /* 0xfffffff40c787950 */ /* 0x000fec0003c3ffff */
.L_x_10:
[----:B------:R-:W-:-:S00]  /*0a20*/  BRA `(.L_x_10) ;  /* 0xfffffffc00fc7947 */ /* 0x000fc0000383ffff */
[----:B------:R-:W-:-:S00]  /*0a30*/  NOP ;  /* 0x0000000000007918 */ /* 0x000fc00000000000 */
        /* <DEDUP_REMOVED lines=12> */
.L_x_11:


//--------------------- .nv.shared._Z16estimate_sum_ahsIdEvmPT_ --------------------------
	.section	.nv.shared._Z16estimate_sum_ahsIdEvmPT_,"aw",@nobits
	.sectionflags	@""
	.align	8
.nv.shared._Z16estimate_sum_ahsIdEvmPT_:
	.zero		5120


//--------------------- .nv.shared.reserved.0     --------------------------
	.section	.nv.shared.reserved.0,"aw",@nobits
	.weak		__nv_reservedSMEM_offset_0_alias
	.size		__nv_reservedSMEM_offset_0_alias, 0, 64
	.other		__nv_reservedSMEM_offset_0_alias,@"STO_CUDA_RESERVED_SHARED STV_DEFAULT"
__nv_reservedSMEM_offset_0_alias:
	.zero		0
	.zero		64


//--------------------- .nv.constant0._Z16estimate_sum_ahsIdEvmPT_ --------------------------
	.section	.nv.constant0._Z16estimate_sum_ahsIdEvmPT_,"a",@progbits
	.sectionflags	@""
	.align	4
.nv.constant0._Z16estimate_sum_ahsIdEvmPT_:
	.zero		912


//--------------------- SYMBOLS --------------------------

	.type		.nv.reservedSmem.offset0,@object
	.size		.nv.reservedSmem.offset0,0x4
	.type		.nv.reservedSmem.cap,@object
	.size		.nv.reservedSmem.cap,0x4
